//
// Generated by NVIDIA NVVM Compiler
//
// Compiler Build ID: CL-36424714
// Cuda compilation tools, release 13.0, V13.0.88
// Based on NVVM 20.0.0
//

.version 9.0
.target sm_100
.address_size 64

	// .globl	_Z16sum_reduction_v1PiS_i
.extern .shared .align 16 .b8 sdata[];

.visible .entry _Z16sum_reduction_v1PiS_i(
	.param .u64 .ptr .align 1 _Z16sum_reduction_v1PiS_i_param_0,
	.param .u64 .ptr .align 1 _Z16sum_reduction_v1PiS_i_param_1,
	.param .u32 _Z16sum_reduction_v1PiS_i_param_2
)
{
	.reg .pred 	%p<6>;
	.reg .b32 	%r<23>;
	.reg .b64 	%rd<9>;

	ld.param.u64 	%rd1, [_Z16sum_reduction_v1PiS_i_param_0];
	ld.param.u64 	%rd2, [_Z16sum_reduction_v1PiS_i_param_1];
	ld.param.u32 	%r8, [_Z16sum_reduction_v1PiS_i_param_2];
	mov.u32 	%r1, %ctaid.x;
	mov.u32 	%r2, %ntid.x;
	mov.u32 	%r3, %tid.x;
	mad.lo.s32 	%r4, %r1, %r2, %r3;
	setp.ge.u32 	%p1, %r4, %r8;
	shl.b32 	%r9, %r3, 2;
	mov.u32 	%r10, sdata;
	add.s32 	%r5, %r10, %r9;
	@%p1 bra 	$L__BB0_2;
	cvta.to.global.u64 	%rd3, %rd1;
	mul.wide.u32 	%rd4, %r4, 4;
	add.s64 	%rd5, %rd3, %rd4;
	ld.global.u32 	%r12, [%rd5];
	st.shared.u32 	[%r5], %r12;
	bra.uni 	$L__BB0_3;
$L__BB0_2:
	mov.b32 	%r11, 0;
	st.shared.u32 	[%r5], %r11;
$L__BB0_3:
	bar.sync 	0;
	setp.lt.u32 	%p2, %r2, 2;
	@%p2 bra 	$L__BB0_8;
	mov.b32 	%r22, 1;
$L__BB0_5:
	shl.b32 	%r7, %r22, 1;
	add.s32 	%r14, %r7, -1;
	and.b32  	%r15, %r14, %r3;
	setp.ne.s32 	%p3, %r15, 0;
	@%p3 bra 	$L__BB0_7;
	shl.b32 	%r16, %r22, 2;
	add.s32 	%r17, %r5, %r16;
	ld.shared.u32 	%r18, [%r17];
	ld.shared.u32 	%r19, [%r5];
	add.s32 	%r20, %r19, %r18;
	st.shared.u32 	[%r5], %r20;
$L__BB0_7:
	bar.sync 	0;
	setp.lt.u32 	%p4, %r7, %r2;
	mov.u32 	%r22, %r7;
	@%p4 bra 	$L__BB0_5;
$L__BB0_8:
	setp.ne.s32 	%p5, %r3, 0;
	@%p5 bra 	$L__BB0_10;
	ld.shared.u32 	%r21, [sdata];
	cvta.to.global.u64 	%rd6, %rd2;
	mul.wide.u32 	%rd7, %r1, 4;
	add.s64 	%rd8, %rd6, %rd7;
	st.global.u32 	[%rd8], %r21;
$L__BB0_10:
	ret;

}
	// .globl	_Z16sum_reduction_v2PiS_i
.visible .entry _Z16sum_reduction_v2PiS_i(
	.param .u64 .ptr .align 1 _Z16sum_reduction_v2PiS_i_param_0,
	.param .u64 .ptr .align 1 _Z16sum_reduction_v2PiS_i_param_1,
	.param .u32 _Z16sum_reduction_v2PiS_i_param_2
)
{
	.reg .pred 	%p<6>;
	.reg .b32 	%r<29>;
	.reg .b64 	%rd<9>;

	ld.param.u64 	%rd1, [_Z16sum_reduction_v2PiS_i_param_0];
	ld.param.u64 	%rd2, [_Z16sum_reduction_v2PiS_i_param_1];
	ld.param.u32 	%r8, [_Z16sum_reduction_v2PiS_i_param_2];
	mov.u32 	%r1, %ctaid.x;
	mov.u32 	%r2, %ntid.x;
	mov.u32 	%r3, %tid.x;
	mad.lo.s32 	%r4, %r1, %r2, %r3;
	setp.ge.u32 	%p1, %r4, %r8;
	@%p1 bra 	$L__BB1_2;
	cvta.to.global.u64 	%rd3, %rd1;
	mul.wide.u32 	%rd4, %r4, 4;
	add.s64 	%rd5, %rd3, %rd4;
	ld.global.u32 	%r13, [%rd5];
	shl.b32 	%r14, %r3, 2;
	mov.u32 	%r15, sdata;
	add.s32 	%r16, %r15, %r14;
	st.shared.u32 	[%r16], %r13;
	bra.uni 	$L__BB1_3;
$L__BB1_2:
	shl.b32 	%r9, %r3, 2;
	mov.u32 	%r10, sdata;
	add.s32 	%r11, %r10, %r9;
	mov.b32 	%r12, 0;
	st.shared.u32 	[%r11], %r12;
$L__BB1_3:
	bar.sync 	0;
	setp.lt.u32 	%p2, %r2, 2;
	@%p2 bra 	$L__BB1_8;
	mov.b32 	%r28, 1;
	mov.u32 	%r20, sdata;
$L__BB1_5:
	shl.b32 	%r6, %r28, 1;
	mul.lo.s32 	%r7, %r6, %r3;
	setp.ge.u32 	%p3, %r7, %r2;
	@%p3 bra 	$L__BB1_7;
	add.s32 	%r18, %r7, %r28;
	shl.b32 	%r19, %r18, 2;
	add.s32 	%r21, %r20, %r19;
	ld.shared.u32 	%r22, [%r21];
	shl.b32 	%r23, %r7, 2;
	add.s32 	%r24, %r20, %r23;
	ld.shared.u32 	%r25, [%r24];
	add.s32 	%r26, %r25, %r22;
	st.shared.u32 	[%r24], %r26;
$L__BB1_7:
	bar.sync 	0;
	setp.lt.u32 	%p4, %r6, %r2;
	mov.u32 	%r28, %r6;
	@%p4 bra 	$L__BB1_5;
$L__BB1_8:
	setp.ne.s32 	%p5, %r3, 0;
	@%p5 bra 	$L__BB1_10;
	ld.shared.u32 	%r27, [sdata];
	cvta.to.global.u64 	%rd6, %rd2;
	mul.wide.u32 	%rd7, %r1, 4;
	add.s64 	%rd8, %rd6, %rd7;
	st.global.u32 	[%rd8], %r27;
$L__BB1_10:
	ret;

}


// ===== COMPILED SASS (sm_100) =====

	.target	sm_100

	.elftype	@"ET_EXEC"


//--------------------- .note.nv.tkinfo           --------------------------
	.section	.note.nv.tkinfo,"",@"SHT_NOTE"
	.sectionflags	@"SHF_NOTE_NV_TKINFO"
	.tkinfo
        /*0018*/ 	.word	0x00000002
        /*0030*/ 	.string	""
        /*0030*/ 	.string	"ptxas"
        /*0030*/ 	.string	"Cuda compilation tools, release 13.0, V13.0.88"
        /*0030*/ 	.string	"Build cuda_13.0.r13.0/compiler.36424714_0"
        /*0030*/ 	.string	"-arch sm_100 -m 64 "



//--------------------- .note.nv.cuinfo           --------------------------
	.section	.note.nv.cuinfo,"",@"SHT_NOTE"
	.sectionflags	@"SHF_NOTE_NV_CUINFO"
        /*0018*/ 	.short	0x0002
        /*001a*/ 	.short	0x0064
        /*001c*/ 	.short	0x0082
	.zero		2


//--------------------- .nv.info                  --------------------------
	.section	.nv.info,"",@"SHT_CUDA_INFO"
	.align	4


	//----- nvinfo : EIATTR_REGCOUNT
	.align		4
        /*0000*/ 	.byte	0x04, 0x2f
        /*0002*/ 	.short	(.L_1 - .L_0)
	.align		4
.L_0:
        /*0004*/ 	.word	index@(_Z16sum_reduction_v1PiS_i)
        /*0008*/ 	.word	0x0000000a


	//----- nvinfo : EIATTR_FRAME_SIZE
	.align		4
.L_1:
        /*000c*/ 	.byte	0x04, 0x11
        /*000e*/ 	.short	(.L_3 - .L_2)
	.align		4
.L_2:
        /*0010*/ 	.word	index@(_Z16sum_reduction_v1PiS_i)
        /*0014*/ 	.word	0x00000000


	//----- nvinfo : EIATTR_REGCOUNT
	.align		4
.L_3:
        /*0018*/ 	.byte	0x04, 0x2f
        /*001a*/ 	.short	(.L_5 - .L_4)
	.align		4
.L_4:
        /*001c*/ 	.word	index@(_Z16sum_reduction_v2PiS_i)
        /*0020*/ 	.word	0x0000000c


	//----- nvinfo : EIATTR_FRAME_SIZE
	.align		4
.L_5:
        /*0024*/ 	.byte	0x04, 0x11
        /*0026*/ 	.short	(.L_7 - .L_6)
	.align		4
.L_6:
        /*0028*/ 	.word	index@(_Z16sum_reduction_v2PiS_i)
        /*002c*/ 	.word	0x00000000


	//----- nvinfo : EIATTR_MIN_STACK_SIZE
	.align		4
.L_7:
        /*0030*/ 	.byte	0x04, 0x12
        /*0032*/ 	.short	(.L_9 - .L_8)
	.align		4
.L_8:
        /*0034*/ 	.word	index@(_Z16sum_reduction_v2PiS_i)
        /*0038*/ 	.word	0x00000000


	//----- nvinfo : EIATTR_MIN_STACK_SIZE
	.align		4
.L_9:
        /*003c*/ 	.byte	0x04, 0x12
        /*003e*/ 	.short	(.L_11 - .L_10)
	.align		4
.L_10:
        /*0040*/ 	.word	index@(_Z16sum_reduction_v1PiS_i)
        /*0044*/ 	.word	0x00000000
.L_11:


//--------------------- .nv.compat                --------------------------
	.section	.nv.compat,"",@"SHT_CUDA_COMPAT_INFO"
	.align	4
        /*0000*/ 	.byte	0x02, 0x09, 0x00, 0x00, 0x02, 0x02, 0x01, 0x00, 0x02, 0x05, 0x05, 0x00, 0x03, 0x07, 0x01, 0x01
        /*0010*/ 	.byte	0x02, 0x03, 0x00, 0x00, 0x02, 0x06, 0x01, 0x00, 0x04, 0x0b, 0x08, 0x00, 0x09, 0x00, 0x00, 0x00
        /*0020*/ 	.byte	0x00, 0x00, 0x00, 0x00


//--------------------- .nv.info._Z16sum_reduction_v2PiS_i --------------------------
	.section	.nv.info._Z16sum_reduction_v2PiS_i,"",@"SHT_CUDA_INFO"
	.sectionflags	@""
	.align	4


	//----- nvinfo : EIATTR_CUDA_API_VERSION
	.align		4
        /*0000*/ 	.byte	0x04, 0x37
        /*0002*/ 	.short	(.L_13 - .L_12)
.L_12:
        /*0004*/ 	.word	0x00000082


	//----- nvinfo : EIATTR_KPARAM_INFO
	.align		4
.L_13:
        /*0008*/ 	.byte	0x04, 0x17
        /*000a*/ 	.short	(.L_15 - .L_14)
.L_14:
        /*000c*/ 	.word	0x00000000
        /*0010*/ 	.short	0x0002
        /*0012*/ 	.short	0x0010
        /*0014*/ 	.byte	0x00, 0xf0, 0x11, 0x00


	//----- nvinfo : EIATTR_KPARAM_INFO
	.align		4
.L_15:
        /*0018*/ 	.byte	0x04, 0x17
        /*001a*/ 	.short	(.L_17 - .L_16)
.L_16:
        /*001c*/ 	.word	0x00000000
        /*0020*/ 	.short	0x0001
        /*0022*/ 	.short	0x0008
        /*0024*/ 	.byte	0x00, 0xf5, 0x21, 0x00


	//----- nvinfo : EIATTR_KPARAM_INFO
	.align		4
.L_17:
        /*0028*/ 	.byte	0x04, 0x17
        /*002a*/ 	.short	(.L_19 - .L_18)
.L_18:
        /*002c*/ 	.word	0x00000000
        /*0030*/ 	.short	0x0000
        /*0032*/ 	.short	0x0000
        /*0034*/ 	.byte	0x00, 0xf5, 0x21, 0x00


	//----- nvinfo : EIATTR_SPARSE_MMA_MASK
	.align		4
.L_19:
        /*0038*/ 	.byte	0x03, 0x50
        /*003a*/ 	.short	0x0000


	//----- nvinfo : EIATTR_MAXREG_COUNT
	.align		4
        /*003c*/ 	.byte	0x03, 0x1b
        /*003e*/ 	.short	0x00ff


	//----- nvinfo : EIATTR_NUM_BARRIERS
	.align		4
        /*0040*/ 	.byte	0x02, 0x4c
        /*0042*/ 	.byte	0x01
	.zero		1


	//----- nvinfo : EIATTR_MERCURY_ISA_VERSION
	.align		4
        /*0044*/ 	.byte	0x03, 0x5f
        /*0046*/ 	.short	0x0101


	//----- nvinfo : EIATTR_VRC_CTA_INIT_COUNT
	.align		4
        /*0048*/ 	.byte	0x02, 0x4a
	.zero		1
	.zero		1


	//----- nvinfo : EIATTR_EXIT_INSTR_OFFSETS
	.align		4
        /*004c*/ 	.byte	0x04, 0x1c
        /*004e*/ 	.short	(.L_21 - .L_20)


	//   ....[0]....
.L_20:
        /*0050*/ 	.word	0x000002e0


	//   ....[1]....
        /*0054*/ 	.word	0x00000360


	//----- nvinfo : EIATTR_CRS_STACK_SIZE
	.align		4
.L_21:
        /*0058*/ 	.byte	0x04, 0x1e
        /*005a*/ 	.short	(.L_23 - .L_22)
.L_22:
        /*005c*/ 	.word	0x00000000


	//----- nvinfo : EIATTR_CBANK_PARAM_SIZE
	.align		4
.L_23:
        /*0060*/ 	.byte	0x03, 0x19
        /*0062*/ 	.short	0x0014


	//----- nvinfo : EIATTR_PARAM_CBANK
	.align		4
        /*0064*/ 	.byte	0x04, 0x0a
        /*0066*/ 	.short	(.L_25 - .L_24)
	.align		4
.L_24:
        /*0068*/ 	.word	index@(.nv.constant0._Z16sum_reduction_v2PiS_i)
        /*006c*/ 	.short	0x0380
        /*006e*/ 	.short	0x0014


	//----- nvinfo : EIATTR_SW_WAR
	.align		4
.L_25:
        /*0070*/ 	.byte	0x04, 0x36
        /*0072*/ 	.short	(.L_27 - .L_26)
.L_26:
        /*0074*/ 	.word	0x00000008
.L_27:


//--------------------- .nv.info._Z16sum_reduction_v1PiS_i --------------------------
	.section	.nv.info._Z16sum_reduction_v1PiS_i,"",@"SHT_CUDA_INFO"
	.sectionflags	@""
	.align	4


	//----- nvinfo : EIATTR_CUDA_API_VERSION
	.align		4
        /*0000*/ 	.byte	0x04, 0x37
        /*0002*/ 	.short	(.L_29 - .L_28)
.L_28:
        /*0004*/ 	.word	0x00000082


	//----- nvinfo : EIATTR_KPARAM_INFO
	.align		4
.L_29:
        /*0008*/ 	.byte	0x04, 0x17
        /*000a*/ 	.short	(.L_31 - .L_30)
.L_30:
        /*000c*/ 	.word	0x00000000
        /*0010*/ 	.short	0x0002
        /*0012*/ 	.short	0x0010
        /*0014*/ 	.byte	0x00, 0xf0, 0x11, 0x00


	//----- nvinfo : EIATTR_KPARAM_INFO
	.align		4
.L_31:
        /*0018*/ 	.byte	0x04, 0x17
        /*001a*/ 	.short	(.L_33 - .L_32)
.L_32:
        /*001c*/ 	.word	0x00000000
        /*0020*/ 	.short	0x0001
        /*0022*/ 	.short	0x0008
        /*0024*/ 	.byte	0x00, 0xf5, 0x21, 0x00


	//----- nvinfo : EIATTR_KPARAM_INFO
	.align		4
.L_33:
        /*0028*/ 	.byte	0x04, 0x17
        /*002a*/ 	.short	(.L_35 - .L_34)
.L_34:
        /*002c*/ 	.word	0x00000000
        /*0030*/ 	.short	0x0000
        /*0032*/ 	.short	0x0000
        /*0034*/ 	.byte	0x00, 0xf5, 0x21, 0x00


	//----- nvinfo : EIATTR_SPARSE_MMA_MASK
	.align		4
.L_35:
        /*0038*/ 	.byte	0x03, 0x50
        /*003a*/ 	.short	0x0000


	//----- nvinfo : EIATTR_MAXREG_COUNT
	.align		4
        /*003c*/ 	.byte	0x03, 0x1b
        /*003e*/ 	.short	0x00ff


	//----- nvinfo : EIATTR_NUM_BARRIERS
	.align		4
        /*0040*/ 	.byte	0x02, 0x4c
        /*0042*/ 	.byte	0x01
	.zero		1


	//----- nvinfo : EIATTR_MERCURY_ISA_VERSION
	.align		4
        /*0044*/ 	.byte	0x03, 0x5f
        /*0046*/ 	.short	0x0101


	//----- nvinfo : EIATTR_VRC_CTA_INIT_COUNT
	.align		4
        /*0048*/ 	.byte	0x02, 0x4a
	.zero		1
	.zero		1


	//----- nvinfo : EIATTR_EXIT_INSTR_OFFSETS
	.align		4
        /*004c*/ 	.byte	0x04, 0x1c
        /*004e*/ 	.short	(.L_37 - .L_36)


	//   ....[0]....
.L_36:
        /*0050*/ 	.word	0x00000220


	//   ....[1]....
        /*0054*/ 	.word	0x000002a0


	//----- nvinfo : EIATTR_CBANK_PARAM_SIZE
	.align		4
.L_37:
        /*0058*/ 	.byte	0x03, 0x19
        /*005a*/ 	.short	0x0014


	//----- nvinfo : EIATTR_PARAM_CBANK
	.align		4
        /*005c*/ 	.byte	0x04, 0x0a
        /*005e*/ 	.short	(.L_39 - .L_38)
	.align		4
.L_38:
        /*0060*/ 	.word	index@(.nv.constant0._Z16sum_reduction_v1PiS_i)
        /*0064*/ 	.short	0x0380
        /*0066*/ 	.short	0x0014


	//----- nvinfo : EIATTR_SW_WAR
	.align		4
.L_39:
        /*0068*/ 	.byte	0x04, 0x36
        /*006a*/ 	.short	(.L_41 - .L_40)
.L_40:
        /*006c*/ 	.word	0x00000008
.L_41:


//--------------------- .nv.callgraph             --------------------------
	.section	.nv.callgraph,"",@"SHT_CUDA_CALLGRAPH"
	.align	4
	.sectionentsize	8
	.align		4
        /*0000*/ 	.word	0x00000000
	.align		4
        /*0004*/ 	.word	0xffffffff
	.align		4
        /*0008*/ 	.word	0x00000000
	.align		4
        /*000c*/ 	.word	0xfffffffe
	.align		4
        /*0010*/ 	.word	0x00000000
	.align		4
        /*0014*/ 	.word	0xfffffffd
	.align		4
        /*0018*/ 	.word	0x00000000
	.align		4
        /*001c*/ 	.word	0xfffffffc


//--------------------- .text._Z16sum_reduction_v2PiS_i --------------------------
	.section	.text._Z16sum_reduction_v2PiS_i,"ax",@progbits
	.align	128
        .global         _Z16sum_reduction_v2PiS_i
        .type           _Z16sum_reduction_v2PiS_i,@function
        .size           _Z16sum_reduction_v2PiS_i,(.L_x_9 - _Z16sum_reduction_v2PiS_i)
        .other          _Z16sum_reduction_v2PiS_i,@"STO_CUDA_ENTRY STV_DEFAULT"
_Z16sum_reduction_v2PiS_i:
.text._Z16sum_reduction_v2PiS_i:
[----:B------:R-:W-:Y:S01]  /*0000*/  LDC R1, c[0x0][0x37c] ;  /* 0x0000df00ff017b82 */ /* 0x000fe20000000800 */
[----:B------:R-:W0:Y:S01]  /*0010*/  S2R R7, SR_CTAID.X ;  /* 0x0000000000077919 */ /* 0x000e220000002500 */
[----:B------:R-:W0:Y:S01]  /*0020*/  LDCU UR8, c[0x0][0x360] ;  /* 0x00006c00ff0877ac */ /* 0x000e220008000800 */
[----:B------:R-:W-:Y:S01]  /*0030*/  BSSY.RECONVERGENT B0, `(.L_x_0) ;  /* 0x0000017000007945 */ /* 0x000fe20003800200 */
[----:B------:R-:W0:Y:S01]  /*0040*/  S2R R9, SR_TID.X ;  /* 0x0000000000097919 */ /* 0x000e220000002100 */
[----:B------:R-:W1:Y:S01]  /*0050*/  LDCU UR4, c[0x0][0x390] ;  /* 0x00007200ff0477ac */ /* 0x000e620008000800 */
[----:B------:R-:W2:Y:S01]  /*0060*/  LDCU.64 UR6, c[0x0][0x358] ;  /* 0x00006b00ff0677ac */ /* 0x000ea20008000a00 */
[----:B0-----:R-:W-:-:S05]  /*0070*/  IMAD R5, R7, UR8, R9 ;  /* 0x0000000807057c24 */ /* 0x001fca000f8e0209 */
[----:B-1----:R-:W-:-:S13]  /*0080*/  ISETP.GE.U32.AND P0, PT, R5, UR4, PT ;  /* 0x0000000405007c0c */ /* 0x002fda000bf06070 */
[----:B--2---:R-:W-:Y:S05]  /*0090*/  @P0 BRA `(.L_x_1) ;  /* 0x0000000000280947 */ /* 0x004fea0003800000 */
[----:B------:R-:W0:Y:S02]  /*00a0*/  LDC.64 R2, c[0x0][0x380] ;  /* 0x0000e000ff027b82 */ /* 0x000e240000000a00 */
[----:B0-----:R-:W-:-:S06]  /*00b0*/  IMAD.WIDE.U32 R2, R5, 0x4, R2 ;  /* 0x0000000405027825 */ /* 0x001fcc00078e0002 */
[----:B------:R-:W2:Y:S01]  /*00c0*/  LDG.E R2, desc[UR6][R2.64] ;  /* 0x0000000602027981 */ /* 0x000ea2000c1e1900 */
[----:B------:R-:W0:Y:S01]  /*00d0*/  S2UR UR5, SR_CgaCtaId ;  /* 0x00000000000579c3 */ /* 0x000e220000008800 */
[----:B------:R-:W-:Y:S02]  /*00e0*/  UMOV UR4, 0x400 ;  /* 0x0000040000047882 */ /* 0x000fe40000000000 */
[----:B0-----:R-:W-:-:S06]  /*00f0*/  ULEA UR4, UR5, UR4, 0x18 ;  /* 0x0000000405047291 */ /* 0x001fcc000f8ec0ff */
[----:B------:R-:W-:-:S05]  /*0100*/  MOV R0, UR4 ;  /* 0x0000000400007c02 */ /* 0x000fca0008000f00 */
[----:B------:R-:W-:-:S05]  /*0110*/  IMAD R5, R9, 0x4, R0 ;  /* 0x0000000409057824 */ /* 0x000fca00078e0200 */
[----:B--2---:R1:W-:Y:S01]  /*0120*/  STS [R5], R2 ;  /* 0x0000000205007388 */ /* 0x0043e20000000800 */
[----:B------:R-:W-:Y:S05]  /*0130*/  BRA `(.L_x_2) ;  /* 0x0000000000187947 */ /* 0x000fea0003800000 */
.L_x_1:
[----:B------:R-:W0:Y:S01]  /*0140*/  S2UR UR5, SR_CgaCtaId ;  /* 0x00000000000579c3 */ /* 0x000e220000008800 */
[----:B------:R-:W-:Y:S02]  /*0150*/  UMOV UR4, 0x400 ;  /* 0x0000040000047882 */ /* 0x000fe40000000000 */
[----:B0-----:R-:W-:-:S06]  /*0160*/  ULEA UR4, UR5, UR4, 0x18 ;  /* 0x0000000405047291 */ /* 0x001fcc000f8ec0ff */
[----:B------:R-:W-:-:S05]  /*0170*/  MOV R0, UR4 ;  /* 0x0000000400007c02 */ /* 0x000fca0008000f00 */
[----:B------:R-:W-:-:S05]  /*0180*/  IMAD R2, R9, 0x4, R0 ;  /* 0x0000000409027824 */ /* 0x000fca00078e0200 */
[----:B------:R0:W-:Y:S02]  /*0190*/  STS [R2], RZ ;  /* 0x000000ff02007388 */ /* 0x0001e40000000800 */
.L_x_2:
[----:B------:R-:W-:Y:S05]  /*01a0*/  BSYNC.RECONVERGENT B0 ;  /* 0x0000000000007941 */ /* 0x000fea0003800200 */
.L_x_0:
[----:B------:R-:W-:Y:S01]  /*01b0*/  BAR.SYNC.DEFER_BLOCKING 0x0 ;  /* 0x0000000000007b1d */ /* 0x000fe20000010000 */
[----:B------:R-:W-:Y:S01]  /*01c0*/  UISETP.GE.U32.AND UP0, UPT, UR8, 0x2, UPT ;  /* 0x000000020800788c */ /* 0x000fe2000bf06070 */
[----:B------:R-:W-:-:S08]  /*01d0*/  ISETP.NE.AND P1, PT, R9, RZ, PT ;  /* 0x000000ff0900720c */ /* 0x000fd00003f25270 */
[----:B------:R-:W-:Y:S05]  /*01e0*/  BRA.U !UP0, `(.L_x_3) ;  /* 0x00000001083c7547 */ /* 0x000fea000b800000 */
[----:B------:R-:W-:-:S05]  /*01f0*/  UMOV UR4, 0x1 ;  /* 0x0000000100047882 */ /* 0x000fca0000000000 */
.L_x_4:
[----:B------:R-:W-:-:S04]  /*0200*/  USHF.L.U32 UR5, UR4, 0x1, URZ ;  /* 0x0000000104057899 */ /* 0x000fc800080006ff */
[----:B------:R-:W-:Y:S02]  /*0210*/  UISETP.GE.U32.AND UP0, UPT, UR5, UR8, UPT ;  /* 0x000000080500728c */ /* 0x000fe4000bf06070 */
[----:B-12---:R-:W-:-:S05]  /*0220*/  IMAD R5, R9, UR5, RZ ;  /* 0x0000000509057c24 */ /* 0x006fca000f8e02ff */
[----:B------:R-:W-:-:S13]  /*0230*/  ISETP.GE.U32.AND P0, PT, R5, UR8, PT ;  /* 0x0000000805007c0c */ /* 0x000fda000bf06070 */
[C---:B------:R-:W-:Y:S01]  /*0240*/  @!P0 IADD3 R3, PT, PT, R5.reuse, UR4, RZ ;  /* 0x0000000405038c10 */ /* 0x040fe2000fffe0ff */
[----:B0-----:R-:W-:Y:S01]  /*0250*/  @!P0 IMAD R2, R5, 0x4, R0 ;  /* 0x0000000405028824 */ /* 0x001fe200078e0200 */
[----:B------:R-:W-:Y:S02]  /*0260*/  UMOV UR4, UR5 ;  /* 0x0000000500047c82 */ /* 0x000fe40008000000 */
[----:B------:R-:W-:Y:S02]  /*0270*/  @!P0 LEA R3, R3, R0, 0x2 ;  /* 0x0000000003038211 */ /* 0x000fe400078e10ff */
[----:B------:R-:W-:Y:S04]  /*0280*/  @!P0 LDS R4, [R2] ;  /* 0x0000000002048984 */ /* 0x000fe80000000800 */
[----:B------:R-:W0:Y:S02]  /*0290*/  @!P0 LDS R3, [R3] ;  /* 0x0000000003038984 */ /* 0x000e240000000800 */
[----:B0-----:R-:W-:-:S05]  /*02a0*/  @!P0 IADD3 R5, PT, PT, R3, R4, RZ ;  /* 0x0000000403058210 */ /* 0x001fca0007ffe0ff */
[----:B------:R2:W-:Y:S01]  /*02b0*/  @!P0 STS [R2], R5 ;  /* 0x0000000502008388 */ /* 0x0005e20000000800 */
[----:B------:R-:W-:Y:S06]  /*02c0*/  BAR.SYNC.DEFER_BLOCKING 0x0 ;  /* 0x0000000000007b1d */ /* 0x000fec0000010000 */
[----:B------:R-:W-:Y:S05]  /*02d0*/  BRA.U !UP0, `(.L_x_4) ;  /* 0xfffffffd08c87547 */ /* 0x000fea000b83ffff */
.L_x_3:
[----:B------:R-:W-:Y:S05]  /*02e0*/  @P1 EXIT ;  /* 0x000000000000194d */ /* 0x000fea0003800000 */
[----:B------:R-:W3:Y:S01]  /*02f0*/  S2UR UR5, SR_CgaCtaId ;  /* 0x00000000000579c3 */ /* 0x000ee20000008800 */
[----:B------:R-:W-:-:S07]  /*0300*/  UMOV UR4, 0x400 ;  /* 0x0000040000047882 */ /* 0x000fce0000000000 */
[----:B012---:R-:W0:Y:S01]  /*0310*/  LDC.64 R2, c[0x0][0x388] ;  /* 0x0000e200ff027b82 */ /* 0x007e220000000a00 */
[----:B---3--:R-:W-:Y:S01]  /*0320*/  ULEA UR4, UR5, UR4, 0x18 ;  /* 0x0000000405047291 */ /* 0x008fe2000f8ec0ff */
[----:B0-----:R-:W-:-:S08]  /*0330*/  IMAD.WIDE.U32 R2, R7, 0x4, R2 ;  /* 0x0000000407027825 */ /* 0x001fd000078e0002 */
[----:B------:R-:W0:Y:S04]  /*0340*/  LDS R5, [UR4] ;  /* 0x00000004ff057984 */ /* 0x000e280008000800 */
[----:B0-----:R-:W-:Y:S01]  /*0350*/  STG.E desc[UR6][R2.64], R5 ;  /* 0x0000000502007986 */ /* 0x001fe2000c101906 */
[----:B------:R-:W-:Y:S05]  /*0360*/  EXIT ;  /* 0x000000000000794d */ /* 0x000fea0003800000 */
.L_x_5:
[----:B------:R-:W-:-:S00]  /*0370*/  BRA `(.L_x_5) ;  /* 0xfffffffc00fc7947 */ /* 0x000fc0000383ffff */
[----:B------:R-:W-:-:S00]  /*0380*/  NOP ;  /* 0x0000000000007918 */ /* 0x000fc00000000000 */
[----:B------:R-:W-:-:S00]  /*0390*/  NOP ;  /* 0x0000000000007918 */ /* 0x000fc00000000000 */
[----:B------:R-:W-:-:S00]  /*03a0*/  NOP ;  /* 0x0000000000007918 */ /* 0x000fc00000000000 */
[----:B------:R-:W-:-:S00]  /*03b0*/  NOP ;  /* 0x0000000000007918 */ /* 0x000fc00000000000 */
[----:B------:R-:W-:-:S00]  /*03c0*/  NOP ;  /* 0x0000000000007918 */ /* 0x000fc00000000000 */
[----:B------:R-:W-:-:S00]  /*03d0*/  NOP ;  /* 0x0000000000007918 */ /* 0x000fc00000000000 */
[----:B------:R-:W-:-:S00]  /*03e0*/  NOP ;  /* 0x0000000000007918 */ /* 0x000fc00000000000 */
[----:B------:R-:W-:-:S00]  /*03f0*/  NOP ;  /* 0x0000000000007918 */ /* 0x000fc00000000000 */
.L_x_9:


//--------------------- .text._Z16sum_reduction_v1PiS_i --------------------------
	.section	.text._Z16sum_reduction_v1PiS_i,"ax",@progbits
	.align	128
        .global         _Z16sum_reduction_v1PiS_i
        .type           _Z16sum_reduction_v1PiS_i,@function
        .size           _Z16sum_reduction_v1PiS_i,(.L_x_10 - _Z16sum_reduction_v1PiS_i)
        .other          _Z16sum_reduction_v1PiS_i,@"STO_CUDA_ENTRY STV_DEFAULT"
_Z16sum_reduction_v1PiS_i:
.text._Z16sum_reduction_v1PiS_i:
[----:B------:R-:W-:Y:S01]  /*0000*/  LDC R1, c[0x0][0x37c] ;  /* 0x0000df00ff017b82 */ /* 0x000fe20000000800 */
[----:B------:R-:W0:Y:S01]  /*0010*/  S2R R7, SR_CTAID.X ;  /* 0x0000000000077919 */ /* 0x000e220000002500 */
[----:B------:R-:W0:Y:S01]  /*0020*/  LDCU UR8, c[0x0][0x360] ;  /* 0x00006c00ff0877ac */ /* 0x000e220008000800 */
[----:B------:R-:W0:Y:S01]  /*0030*/  S2R R4, SR_TID.X ;  /* 0x0000000000047919 */ /* 0x000e220000002100 */
[----:B------:R-:W1:Y:S01]  /*0040*/  LDCU UR4, c[0x0][0x390] ;  /* 0x00007200ff0477ac */ /* 0x000e620008000800 */
[----:B------:R-:W2:Y:S01]  /*0050*/  LDCU.64 UR6, c[0x0][0x358] ;  /* 0x00006b00ff0677ac */ /* 0x000ea20008000a00 */
[----:B0-----:R-:W-:-:S05]  /*0060*/  IMAD R5, R7, UR8, R4 ;  /* 0x0000000807057c24 */ /* 0x001fca000f8e0204 */
[----:B-1----:R-:W-:-:S13]  /*0070*/  ISETP.GE.U32.AND P1, PT, R5, UR4, PT ;  /* 0x0000000405007c0c */ /* 0x002fda000bf26070 */
[----:B------:R-:W0:Y:S02]  /*0080*/  @!P1 LDC.64 R2, c[0x0][0x380] ;  /* 0x0000e000ff029b82 */ /* 0x000e240000000a00 */
[----:B0-----:R-:W-:-:S06]  /*0090*/  @!P1 IMAD.WIDE.U32 R2, R5, 0x4, R2 ;  /* 0x0000000405029825 */ /* 0x001fcc00078e0002 */
[----:B--2---:R-:W2:Y:S01]  /*00a0*/  @!P1 LDG.E R3, desc[UR6][R2.64] ;  /* 0x0000000602039981 */ /* 0x004ea2000c1e1900 */
[----:B------:R-:W0:Y:S01]  /*00b0*/  S2UR UR5, SR_CgaCtaId ;  /* 0x00000000000579c3 */ /* 0x000e220000008800 */
[----:B------:R-:W-:Y:S01]  /*00c0*/  UMOV UR4, 0x400 ;  /* 0x0000040000047882 */ /* 0x000fe20000000000 */
[----:B------:R-:W-:Y:S01]  /*00d0*/  UISETP.GE.U32.AND UP0, UPT, UR8, 0x2, UPT ;  /* 0x000000020800788c */ /* 0x000fe2000bf06070 */
[----:B------:R-:W-:Y:S01]  /*00e0*/  ISETP.NE.AND P0, PT, R4, RZ, PT ;  /* 0x000000ff0400720c */ /* 0x000fe20003f05270 */
[----:B0-----:R-:W-:-:S06]  /*00f0*/  ULEA UR4, UR5, UR4, 0x18 ;  /* 0x0000000405047291 */ /* 0x001fcc000f8ec0ff */
[----:B------:R-:W-:-:S05]  /*0100*/  LEA R0, R4, UR4, 0x2 ;  /* 0x0000000404007c11 */ /* 0x000fca000f8e10ff */
[----:B--2---:R0:W-:Y:S04]  /*0110*/  @!P1 STS [R0], R3 ;  /* 0x0000000300009388 */ /* 0x0041e80000000800 */
[----:B------:R0:W-:Y:S01]  /*0120*/  @P1 STS [R0], RZ ;  /* 0x000000ff00001388 */ /* 0x0001e20000000800 */
[----:B------:R-:W-:Y:S06]  /*0130*/  BAR.SYNC.DEFER_BLOCKING 0x0 ;  /* 0x0000000000007b1d */ /* 0x000fec0000010000 */
[----:B------:R-:W-:Y:S05]  /*0140*/  BRA.U !UP0, `(.L_x_6) ;  /* 0x0000000108347547 */ /* 0x000fea000b800000 */
[----:B0-----:R-:W-:-:S07]  /*0150*/  IMAD.MOV.U32 R3, RZ, RZ, 0x1 ;  /* 0x00000001ff037424 */ /* 0x001fce00078e00ff */
.L_x_7:
[----:B------:R-:W-:-:S05]  /*0160*/  IMAD.SHL.U32 R6, R3, 0x2, RZ ;  /* 0x0000000203067824 */ /* 0x000fca00078e00ff */
[----:B------:R-:W-:-:S04]  /*0170*/  IADD3 R2, PT, PT, R6, -0x1, RZ ;  /* 0xffffffff06027810 */ /* 0x000fc80007ffe0ff */
[----:B------:R-:W-:-:S13]  /*0180*/  LOP3.LUT P1, RZ, R2, R4, RZ, 0xc0, !PT ;  /* 0x0000000402ff7212 */ /* 0x000fda000782c0ff */
[----:B------:R-:W-:Y:S02]  /*0190*/  @!P1 IMAD R2, R3, 0x4, R0 ;  /* 0x0000000403029824 */ /* 0x000fe400078e0200 */
[----:B------:R-:W-:Y:S04]  /*01a0*/  @!P1 LDS R3, [R0] ;  /* 0x0000000000039984 */ /* 0x000fe80000000800 */
[----:B------:R-:W0:Y:S02]  /*01b0*/  @!P1 LDS R2, [R2] ;  /* 0x0000000002029984 */ /* 0x000e240000000800 */
[----:B0-----:R-:W-:Y:S01]  /*01c0*/  @!P1 IADD3 R5, PT, PT, R2, R3, RZ ;  /* 0x0000000302059210 */ /* 0x001fe20007ffe0ff */
[----:B------:R-:W-:-:S04]  /*01d0*/  IMAD.MOV.U32 R3, RZ, RZ, R6 ;  /* 0x000000ffff037224 */ /* 0x000fc800078e0006 */
[----:B------:R1:W-:Y:S01]  /*01e0*/  @!P1 STS [R0], R5 ;  /* 0x0000000500009388 */ /* 0x0003e20000000800 */
[----:B------:R-:W-:Y:S01]  /*01f0*/  BAR.SYNC.DEFER_BLOCKING 0x0 ;  /* 0x0000000000007b1d */ /* 0x000fe20000010000 */
[----:B------:R-:W-:-:S13]  /*0200*/  ISETP.GE.U32.AND P1, PT, R6, UR8, PT ;  /* 0x0000000806007c0c */ /* 0x000fda000bf26070 */
[----:B-1----:R-:W-:Y:S05]  /*0210*/  @!P1 BRA `(.L_x_7) ;  /* 0xfffffffc00d09947 */ /* 0x002fea000383ffff */
.L_x_6:
[----:B------:R-:W-:Y:S05]  /*0220*/  @P0 EXIT ;  /* 0x000000000000094d */ /* 0x000fea0003800000 */
[----:B------:R-:W1:Y:S01]  /*0230*/  S2UR UR5, SR_CgaCtaId ;  /* 0x00000000000579c3 */ /* 0x000e620000008800 */
[----:B------:R-:W-:-:S07]  /*0240*/  UMOV UR4, 0x400 ;  /* 0x0000040000047882 */ /* 0x000fce0000000000 */
[----:B0-----:R-:W0:Y:S01]  /*0250*/  LDC.64 R2, c[0x0][0x388] ;  /* 0x0000e200ff027b82 */ /* 0x001e220000000a00 */
[----:B-1----:R-:W-:Y:S01]  /*0260*/  ULEA UR4, UR5, UR4, 0x18 ;  /* 0x0000000405047291 */ /* 0x002fe2000f8ec0ff */
[----:B0-----:R-:W-:-:S08]  /*0270*/  IMAD.WIDE.U32 R2, R7, 0x4, R2 ;  /* 0x0000000407027825 */ /* 0x001fd000078e0002 */
[----:B------:R-:W0:Y:S04]  /*0280*/  LDS R5, [UR4] ;  /* 0x00000004ff057984 */ /* 0x000e280008000800 */
[----:B0-----:R-:W-:Y:S01]  /*0290*/  STG.E desc[UR6][R2.64], R5 ;  /* 0x0000000502007986 */ /* 0x001fe2000c101906 */
[----:B------:R-:W-:Y:S05]  /*02a0*/  EXIT ;  /* 0x000000000000794d */ /* 0x000fea0003800000 */
.L_x_8:
        /* <DEDUP_REMOVED lines=13> */
.L_x_10:


//--------------------- .nv.shared._Z16sum_reduction_v2PiS_i --------------------------
	.section	.nv.shared._Z16sum_reduction_v2PiS_i,"aw",@nobits
	.sectionflags	@""
	.align	16
	.zero		1024


//--------------------- .nv.shared.reserved.0     --------------------------
	.section	.nv.shared.reserved.0,"aw",@nobits
	.weak		__nv_reservedSMEM_offset_0_alias
	.size		__nv_reservedSMEM_offset_0_alias, 0, 64
	.other		__nv_reservedSMEM_offset_0_alias,@"STO_CUDA_RESERVED_SHARED STV_DEFAULT"
__nv_reservedSMEM_offset_0_alias:
	.zero		0
	.zero		64


//--------------------- .nv.shared._Z16sum_reduction_v1PiS_i --------------------------
	.section	.nv.shared._Z16sum_reduction_v1PiS_i,"aw",@nobits
	.sectionflags	@""
	.align	16
	.zero		1024


//--------------------- .nv.constant0._Z16sum_reduction_v2PiS_i --------------------------
	.section	.nv.constant0._Z16sum_reduction_v2PiS_i,"a",@progbits
	.sectionflags	@""
	.align	4
.nv.constant0._Z16sum_reduction_v2PiS_i:
	.zero		916


//--------------------- .nv.constant0._Z16sum_reduction_v1PiS_i --------------------------
	.section	.nv.constant0._Z16sum_reduction_v1PiS_i,"a",@progbits
	.sectionflags	@""
	.align	4
.nv.constant0._Z16sum_reduction_v1PiS_i:
	.zero		916


//--------------------- SYMBOLS --------------------------

	.type		.nv.reservedSmem.offset0,@object
	.size		.nv.reservedSmem.offset0,0x4
	.type		.nv.reservedSmem.cap,@object
	.size		.nv.reservedSmem.cap,0x4
